//
// Generated by NVIDIA NVVM Compiler
//
// Compiler Build ID: CL-36424714
// Cuda compilation tools, release 13.0, V13.0.88
// Based on NVVM 20.0.0
//

.version 9.0
.target sm_100
.address_size 64

	// .globl	_Z10conv2d_gpuPfS_S_iii

.visible .entry _Z10conv2d_gpuPfS_S_iii(
	.param .u64 .ptr .align 1 _Z10conv2d_gpuPfS_S_iii_param_0,
	.param .u64 .ptr .align 1 _Z10conv2d_gpuPfS_S_iii_param_1,
	.param .u64 .ptr .align 1 _Z10conv2d_gpuPfS_S_iii_param_2,
	.param .u32 _Z10conv2d_gpuPfS_S_iii_param_3,
	.param .u32 _Z10conv2d_gpuPfS_S_iii_param_4,
	.param .u32 _Z10conv2d_gpuPfS_S_iii_param_5
)
{
	.reg .pred 	%p<88>;
	.reg .b32 	%r<83>;
	.reg .b32 	%f<99>;
	.reg .b64 	%rd<58>;

	ld.param.u64 	%rd8, [_Z10conv2d_gpuPfS_S_iii_param_0];
	ld.param.u64 	%rd9, [_Z10conv2d_gpuPfS_S_iii_param_1];
	ld.param.u64 	%rd7, [_Z10conv2d_gpuPfS_S_iii_param_2];
	ld.param.u32 	%r26, [_Z10conv2d_gpuPfS_S_iii_param_3];
	ld.param.u32 	%r27, [_Z10conv2d_gpuPfS_S_iii_param_4];
	ld.param.u32 	%r28, [_Z10conv2d_gpuPfS_S_iii_param_5];
	cvta.to.global.u64 	%rd1, %rd9;
	cvta.to.global.u64 	%rd2, %rd8;
	mov.u32 	%r29, %ctaid.y;
	mov.u32 	%r30, %ntid.y;
	mov.u32 	%r31, %tid.y;
	mad.lo.s32 	%r1, %r29, %r30, %r31;
	mov.u32 	%r32, %ctaid.x;
	mov.u32 	%r33, %ntid.x;
	mov.u32 	%r34, %tid.x;
	mad.lo.s32 	%r2, %r32, %r33, %r34;
	add.s32 	%r35, %r28, -1;
	shr.u32 	%r36, %r35, 31;
	add.s32 	%r37, %r35, %r36;
	shr.s32 	%r3, %r37, 1;
	sub.s32 	%r4, %r2, %r3;
	setp.ge.s32 	%p1, %r1, %r26;
	setp.ge.s32 	%p2, %r2, %r27;
	or.pred  	%p3, %p1, %p2;
	@%p3 bra 	$L__BB0_45;
	setp.lt.s32 	%p4, %r28, 1;
	mov.f32 	%f77, 0f00000000;
	@%p4 bra 	$L__BB0_44;
	and.b32  	%r5, %r28, 7;
	and.b32  	%r6, %r28, 3;
	and.b32  	%r7, %r28, 2147483640;
	and.b32  	%r8, %r28, 1;
	sub.s32 	%r9, %r1, %r3;
	mov.f32 	%f77, 0f00000000;
	mov.b32 	%r78, 0;
	cvt.s64.s32 	%rd41, %r4;
$L__BB0_3:
	setp.lt.u32 	%p5, %r28, 8;
	add.s32 	%r11, %r78, %r9;
	mul.lo.s32 	%r12, %r11, %r27;
	mul.lo.s32 	%r13, %r78, %r28;
	mov.b32 	%r81, 0;
	@%p5 bra 	$L__BB0_22;
	mov.b32 	%r79, 0;
	cvt.s64.s32 	%rd16, %r12;
	cvt.u64.u32 	%rd20, %r13;
$L__BB0_5:
	.pragma "nounroll";
	setp.ge.s32 	%p6, %r11, %r26;
	add.s32 	%r15, %r79, %r4;
	or.b32  	%r41, %r11, %r15;
	setp.lt.s32 	%p7, %r41, 0;
	setp.ge.s32 	%p8, %r15, %r27;
	or.pred  	%p9, %p6, %p8;
	or.pred  	%p10, %p9, %p7;
	@%p10 bra 	$L__BB0_7;
	add.s32 	%r42, %r15, %r12;
	mul.wide.s32 	%rd10, %r42, 4;
	add.s64 	%rd11, %rd2, %rd10;
	ld.global.f32 	%f43, [%rd11];
	add.s32 	%r43, %r79, %r13;
	mul.wide.u32 	%rd12, %r43, 4;
	add.s64 	%rd13, %rd1, %rd12;
	ld.global.f32 	%f44, [%rd13];
	fma.rn.f32 	%f77, %f43, %f44, %f77;
$L__BB0_7:
	add.s32 	%r44, %r15, 1;
	or.b32  	%r45, %r11, %r44;
	setp.lt.s32 	%p12, %r45, 0;
	setp.ge.s32 	%p13, %r44, %r27;
	or.pred  	%p14, %p6, %p13;
	cvt.s64.s32 	%rd15, %r79;
	add.s64 	%rd17, %rd15, %rd41;
	add.s64 	%rd18, %rd17, %rd16;
	shl.b64 	%rd19, %rd18, 2;
	add.s64 	%rd3, %rd2, %rd19;
	add.s64 	%rd21, %rd15, %rd20;
	shl.b64 	%rd22, %rd21, 2;
	add.s64 	%rd4, %rd1, %rd22;
	or.pred  	%p15, %p14, %p12;
	@%p15 bra 	$L__BB0_9;
	ld.global.f32 	%f45, [%rd3+4];
	ld.global.f32 	%f46, [%rd4+4];
	fma.rn.f32 	%f77, %f45, %f46, %f77;
$L__BB0_9:
	add.s32 	%r46, %r15, 2;
	or.b32  	%r47, %r11, %r46;
	setp.lt.s32 	%p17, %r47, 0;
	setp.ge.s32 	%p18, %r46, %r27;
	or.pred  	%p19, %p6, %p18;
	or.pred  	%p20, %p19, %p17;
	@%p20 bra 	$L__BB0_11;
	ld.global.f32 	%f47, [%rd3+8];
	ld.global.f32 	%f48, [%rd4+8];
	fma.rn.f32 	%f77, %f47, %f48, %f77;
$L__BB0_11:
	add.s32 	%r48, %r15, 3;
	or.b32  	%r49, %r11, %r48;
	setp.lt.s32 	%p22, %r49, 0;
	setp.ge.s32 	%p23, %r48, %r27;
	or.pred  	%p24, %p6, %p23;
	or.pred  	%p25, %p24, %p22;
	@%p25 bra 	$L__BB0_13;
	ld.global.f32 	%f49, [%rd3+12];
	ld.global.f32 	%f50, [%rd4+12];
	fma.rn.f32 	%f77, %f49, %f50, %f77;
$L__BB0_13:
	add.s32 	%r50, %r15, 4;
	or.b32  	%r51, %r11, %r50;
	setp.lt.s32 	%p27, %r51, 0;
	setp.ge.s32 	%p28, %r50, %r27;
	or.pred  	%p29, %p6, %p28;
	or.pred  	%p30, %p29, %p27;
	@%p30 bra 	$L__BB0_15;
	ld.global.f32 	%f51, [%rd3+16];
	ld.global.f32 	%f52, [%rd4+16];
	fma.rn.f32 	%f77, %f51, %f52, %f77;
$L__BB0_15:
	add.s32 	%r52, %r15, 5;
	or.b32  	%r53, %r11, %r52;
	setp.lt.s32 	%p32, %r53, 0;
	setp.ge.s32 	%p33, %r52, %r27;
	or.pred  	%p34, %p6, %p33;
	or.pred  	%p35, %p34, %p32;
	@%p35 bra 	$L__BB0_17;
	ld.global.f32 	%f53, [%rd3+20];
	ld.global.f32 	%f54, [%rd4+20];
	fma.rn.f32 	%f77, %f53, %f54, %f77;
$L__BB0_17:
	add.s32 	%r54, %r15, 6;
	or.b32  	%r55, %r11, %r54;
	setp.lt.s32 	%p37, %r55, 0;
	setp.ge.s32 	%p38, %r54, %r27;
	or.pred  	%p39, %p6, %p38;
	or.pred  	%p40, %p39, %p37;
	@%p40 bra 	$L__BB0_19;
	ld.global.f32 	%f55, [%rd3+24];
	ld.global.f32 	%f56, [%rd4+24];
	fma.rn.f32 	%f77, %f55, %f56, %f77;
$L__BB0_19:
	add.s32 	%r56, %r15, 7;
	or.b32  	%r57, %r11, %r56;
	setp.lt.s32 	%p42, %r57, 0;
	setp.ge.s32 	%p43, %r56, %r27;
	or.pred  	%p44, %p6, %p43;
	or.pred  	%p45, %p44, %p42;
	@%p45 bra 	$L__BB0_21;
	ld.global.f32 	%f57, [%rd3+28];
	ld.global.f32 	%f58, [%rd4+28];
	fma.rn.f32 	%f77, %f57, %f58, %f77;
$L__BB0_21:
	add.s32 	%r79, %r79, 8;
	setp.ne.s32 	%p46, %r79, %r7;
	mov.u32 	%r81, %r7;
	@%p46 bra 	$L__BB0_5;
$L__BB0_22:
	setp.eq.s32 	%p47, %r5, 0;
	@%p47 bra 	$L__BB0_43;
	add.s32 	%r58, %r5, -1;
	setp.lt.u32 	%p48, %r58, 3;
	@%p48 bra 	$L__BB0_33;
	setp.ge.s32 	%p49, %r11, %r26;
	add.s32 	%r18, %r81, %r4;
	or.b32  	%r60, %r11, %r18;
	setp.lt.s32 	%p50, %r60, 0;
	setp.ge.s32 	%p51, %r18, %r27;
	or.pred  	%p52, %p49, %p51;
	or.pred  	%p53, %p52, %p50;
	@%p53 bra 	$L__BB0_26;
	add.s32 	%r61, %r18, %r12;
	mul.wide.s32 	%rd23, %r61, 4;
	add.s64 	%rd24, %rd2, %rd23;
	ld.global.f32 	%f60, [%rd24];
	add.s32 	%r62, %r81, %r13;
	mul.wide.u32 	%rd25, %r62, 4;
	add.s64 	%rd26, %rd1, %rd25;
	ld.global.f32 	%f61, [%rd26];
	fma.rn.f32 	%f77, %f60, %f61, %f77;
$L__BB0_26:
	add.s32 	%r63, %r18, 1;
	or.b32  	%r64, %r11, %r63;
	setp.lt.s32 	%p55, %r64, 0;
	setp.ge.s32 	%p56, %r63, %r27;
	or.pred  	%p57, %p49, %p56;
	cvt.u64.u32 	%rd28, %r81;
	cvt.s64.s32 	%rd29, %r12;
	add.s64 	%rd30, %rd28, %rd41;
	add.s64 	%rd31, %rd30, %rd29;
	shl.b64 	%rd32, %rd31, 2;
	add.s64 	%rd5, %rd2, %rd32;
	cvt.u64.u32 	%rd33, %r13;
	add.s64 	%rd34, %rd28, %rd33;
	shl.b64 	%rd35, %rd34, 2;
	add.s64 	%rd6, %rd1, %rd35;
	or.pred  	%p58, %p57, %p55;
	@%p58 bra 	$L__BB0_28;
	ld.global.f32 	%f62, [%rd5+4];
	ld.global.f32 	%f63, [%rd6+4];
	fma.rn.f32 	%f77, %f62, %f63, %f77;
$L__BB0_28:
	add.s32 	%r65, %r18, 2;
	or.b32  	%r66, %r11, %r65;
	setp.lt.s32 	%p60, %r66, 0;
	setp.ge.s32 	%p61, %r65, %r27;
	or.pred  	%p62, %p49, %p61;
	or.pred  	%p63, %p62, %p60;
	@%p63 bra 	$L__BB0_30;
	ld.global.f32 	%f64, [%rd5+8];
	ld.global.f32 	%f65, [%rd6+8];
	fma.rn.f32 	%f77, %f64, %f65, %f77;
$L__BB0_30:
	add.s32 	%r67, %r18, 3;
	or.b32  	%r68, %r11, %r67;
	setp.lt.s32 	%p65, %r68, 0;
	setp.ge.s32 	%p66, %r67, %r27;
	or.pred  	%p67, %p49, %p66;
	or.pred  	%p68, %p67, %p65;
	@%p68 bra 	$L__BB0_32;
	ld.global.f32 	%f66, [%rd5+12];
	ld.global.f32 	%f67, [%rd6+12];
	fma.rn.f32 	%f77, %f66, %f67, %f77;
$L__BB0_32:
	add.s32 	%r81, %r81, 4;
$L__BB0_33:
	setp.eq.s32 	%p69, %r6, 0;
	@%p69 bra 	$L__BB0_43;
	setp.eq.s32 	%p70, %r6, 1;
	@%p70 bra 	$L__BB0_40;
	setp.ge.s32 	%p71, %r11, %r26;
	add.s32 	%r21, %r81, %r4;
	or.b32  	%r69, %r11, %r21;
	setp.lt.s32 	%p72, %r69, 0;
	setp.ge.s32 	%p73, %r21, %r27;
	or.pred  	%p74, %p71, %p73;
	or.pred  	%p75, %p74, %p72;
	@%p75 bra 	$L__BB0_37;
	add.s32 	%r70, %r21, %r12;
	mul.wide.s32 	%rd36, %r70, 4;
	add.s64 	%rd37, %rd2, %rd36;
	ld.global.f32 	%f69, [%rd37];
	add.s32 	%r71, %r81, %r13;
	mul.wide.u32 	%rd38, %r71, 4;
	add.s64 	%rd39, %rd1, %rd38;
	ld.global.f32 	%f70, [%rd39];
	fma.rn.f32 	%f77, %f69, %f70, %f77;
$L__BB0_37:
	add.s32 	%r72, %r21, 1;
	or.b32  	%r73, %r11, %r72;
	setp.lt.s32 	%p77, %r73, 0;
	setp.ge.s32 	%p78, %r72, %r27;
	or.pred  	%p79, %p71, %p78;
	or.pred  	%p80, %p79, %p77;
	@%p80 bra 	$L__BB0_39;
	cvt.s64.s32 	%rd40, %r12;
	cvt.s64.s32 	%rd42, %r81;
	add.s64 	%rd43, %rd42, %rd41;
	add.s64 	%rd44, %rd43, %rd40;
	shl.b64 	%rd45, %rd44, 2;
	add.s64 	%rd46, %rd2, %rd45;
	ld.global.f32 	%f71, [%rd46+4];
	cvt.u64.u32 	%rd47, %r13;
	add.s64 	%rd48, %rd42, %rd47;
	shl.b64 	%rd49, %rd48, 2;
	add.s64 	%rd50, %rd1, %rd49;
	ld.global.f32 	%f72, [%rd50+4];
	fma.rn.f32 	%f77, %f71, %f72, %f77;
$L__BB0_39:
	add.s32 	%r81, %r81, 2;
$L__BB0_40:
	setp.eq.s32 	%p81, %r8, 0;
	@%p81 bra 	$L__BB0_43;
	setp.ge.s32 	%p82, %r11, %r26;
	add.s32 	%r24, %r81, %r4;
	or.b32  	%r74, %r11, %r24;
	setp.lt.s32 	%p83, %r74, 0;
	setp.ge.s32 	%p84, %r24, %r27;
	or.pred  	%p85, %p82, %p84;
	or.pred  	%p86, %p85, %p83;
	@%p86 bra 	$L__BB0_43;
	add.s32 	%r75, %r24, %r12;
	mul.wide.s32 	%rd51, %r75, 4;
	add.s64 	%rd52, %rd2, %rd51;
	ld.global.f32 	%f73, [%rd52];
	add.s32 	%r76, %r81, %r13;
	mul.wide.u32 	%rd53, %r76, 4;
	add.s64 	%rd54, %rd1, %rd53;
	ld.global.f32 	%f74, [%rd54];
	fma.rn.f32 	%f77, %f73, %f74, %f77;
$L__BB0_43:
	add.s32 	%r78, %r78, 1;
	setp.ne.s32 	%p87, %r78, %r28;
	@%p87 bra 	$L__BB0_3;
$L__BB0_44:
	mad.lo.s32 	%r77, %r27, %r1, %r2;
	cvta.to.global.u64 	%rd55, %rd7;
	mul.wide.s32 	%rd56, %r77, 4;
	add.s64 	%rd57, %rd55, %rd56;
	st.global.f32 	[%rd57], %f77;
$L__BB0_45:
	ret;

}


// ===== COMPILED SASS (sm_100) =====

	.target	sm_100

	.elftype	@"ET_EXEC"


//--------------------- .note.nv.tkinfo           --------------------------
	.section	.note.nv.tkinfo,"",@"SHT_NOTE"
	.sectionflags	@"SHF_NOTE_NV_TKINFO"
	.tkinfo
        /*0018*/ 	.word	0x00000002
        /*0030*/ 	.string	""
        /*0030*/ 	.string	"ptxas"
        /*0030*/ 	.string	"Cuda compilation tools, release 13.0, V13.0.88"
        /*0030*/ 	.string	"Build cuda_13.0.r13.0/compiler.36424714_0"
        /*0030*/ 	.string	"-arch sm_100 -m 64 "



//--------------------- .note.nv.cuinfo           --------------------------
	.section	.note.nv.cuinfo,"",@"SHT_NOTE"
	.sectionflags	@"SHF_NOTE_NV_CUINFO"
        /*0018*/ 	.short	0x0002
        /*001a*/ 	.short	0x0064
        /*001c*/ 	.short	0x0082
	.zero		2


//--------------------- .nv.info                  --------------------------
	.section	.nv.info,"",@"SHT_CUDA_INFO"
	.align	4


	//----- nvinfo : EIATTR_REGCOUNT
	.align		4
        /*0000*/ 	.byte	0x04, 0x2f
        /*0002*/ 	.short	(.L_1 - .L_0)
	.align		4
.L_0:
        /*0004*/ 	.word	index@(_Z10conv2d_gpuPfS_S_iii)
        /*0008*/ 	.word	0x00000020


	//----- nvinfo : EIATTR_FRAME_SIZE
	.align		4
.L_1:
        /*000c*/ 	.byte	0x04, 0x11
        /*000e*/ 	.short	(.L_3 - .L_2)
	.align		4
.L_2:
        /*0010*/ 	.word	index@(_Z10conv2d_gpuPfS_S_iii)
        /*0014*/ 	.word	0x00000000


	//----- nvinfo : EIATTR_MIN_STACK_SIZE
	.align		4
.L_3:
        /*0018*/ 	.byte	0x04, 0x12
        /*001a*/ 	.short	(.L_5 - .L_4)
	.align		4
.L_4:
        /*001c*/ 	.word	index@(_Z10conv2d_gpuPfS_S_iii)
        /*0020*/ 	.word	0x00000000
.L_5:


//--------------------- .nv.compat                --------------------------
	.section	.nv.compat,"",@"SHT_CUDA_COMPAT_INFO"
	.align	4
        /*0000*/ 	.byte	0x02, 0x09, 0x00, 0x00, 0x02, 0x02, 0x01, 0x00, 0x02, 0x05, 0x05, 0x00, 0x03, 0x07, 0x01, 0x01
        /*0010*/ 	.byte	0x02, 0x03, 0x00, 0x00, 0x02, 0x06, 0x01, 0x00, 0x04, 0x0b, 0x08, 0x00, 0x09, 0x00, 0x00, 0x00
        /*0020*/ 	.byte	0x00, 0x00, 0x00, 0x00


//--------------------- .nv.info._Z10conv2d_gpuPfS_S_iii --------------------------
	.section	.nv.info._Z10conv2d_gpuPfS_S_iii,"",@"SHT_CUDA_INFO"
	.sectionflags	@""
	.align	4


	//----- nvinfo : EIATTR_CUDA_API_VERSION
	.align		4
        /*0000*/ 	.byte	0x04, 0x37
        /*0002*/ 	.short	(.L_7 - .L_6)
.L_6:
        /*0004*/ 	.word	0x00000082


	//----- nvinfo : EIATTR_KPARAM_INFO
	.align		4
.L_7:
        /*0008*/ 	.byte	0x04, 0x17
        /*000a*/ 	.short	(.L_9 - .L_8)
.L_8:
        /*000c*/ 	.word	0x00000000
        /*0010*/ 	.short	0x0005
        /*0012*/ 	.short	0x0020
        /*0014*/ 	.byte	0x00, 0xf0, 0x11, 0x00


	//----- nvinfo : EIATTR_KPARAM_INFO
	.align		4
.L_9:
        /*0018*/ 	.byte	0x04, 0x17
        /*001a*/ 	.short	(.L_11 - .L_10)
.L_10:
        /*001c*/ 	.word	0x00000000
        /*0020*/ 	.short	0x0004
        /*0022*/ 	.short	0x001c
        /*0024*/ 	.byte	0x00, 0xf0, 0x11, 0x00


	//----- nvinfo : EIATTR_KPARAM_INFO
	.align		4
.L_11:
        /*0028*/ 	.byte	0x04, 0x17
        /*002a*/ 	.short	(.L_13 - .L_12)
.L_12:
        /*002c*/ 	.word	0x00000000
        /*0030*/ 	.short	0x0003
        /*0032*/ 	.short	0x0018
        /*0034*/ 	.byte	0x00, 0xf0, 0x11, 0x00


	//----- nvinfo : EIATTR_KPARAM_INFO
	.align		4
.L_13:
        /*0038*/ 	.byte	0x04, 0x17
        /*003a*/ 	.short	(.L_15 - .L_14)
.L_14:
        /*003c*/ 	.word	0x00000000
        /*0040*/ 	.short	0x0002
        /*0042*/ 	.short	0x0010
        /*0044*/ 	.byte	0x00, 0xf5, 0x21, 0x00


	//----- nvinfo : EIATTR_KPARAM_INFO
	.align		4
.L_15:
        /*0048*/ 	.byte	0x04, 0x17
        /*004a*/ 	.short	(.L_17 - .L_16)
.L_16:
        /*004c*/ 	.word	0x00000000
        /*0050*/ 	.short	0x0001
        /*0052*/ 	.short	0x0008
        /*0054*/ 	.byte	0x00, 0xf5, 0x21, 0x00


	//----- nvinfo : EIATTR_KPARAM_INFO
	.align		4
.L_17:
        /*0058*/ 	.byte	0x04, 0x17
        /*005a*/ 	.short	(.L_19 - .L_18)
.L_18:
        /*005c*/ 	.word	0x00000000
        /*0060*/ 	.short	0x0000
        /*0062*/ 	.short	0x0000
        /*0064*/ 	.byte	0x00, 0xf5, 0x21, 0x00


	//----- nvinfo : EIATTR_SPARSE_MMA_MASK
	.align		4
.L_19:
        /*0068*/ 	.byte	0x03, 0x50
        /*006a*/ 	.short	0x0000


	//----- nvinfo : EIATTR_MAXREG_COUNT
	.align		4
        /*006c*/ 	.byte	0x03, 0x1b
        /*006e*/ 	.short	0x00ff


	//----- nvinfo : EIATTR_MERCURY_ISA_VERSION
	.align		4
        /*0070*/ 	.byte	0x03, 0x5f
        /*0072*/ 	.short	0x0101


	//----- nvinfo : EIATTR_VRC_CTA_INIT_COUNT
	.align		4
        /*0074*/ 	.byte	0x02, 0x4a
	.zero		1
	.zero		1


	//----- nvinfo : EIATTR_EXIT_INSTR_OFFSETS
	.align		4
        /*0078*/ 	.byte	0x04, 0x1c
        /*007a*/ 	.short	(.L_21 - .L_20)


	//   ....[0]....
.L_20:
        /*007c*/ 	.word	0x000000f0


	//   ....[1]....
        /*0080*/ 	.word	0x00000f00


	//----- nvinfo : EIATTR_CRS_STACK_SIZE
	.align		4
.L_21:
        /*0084*/ 	.byte	0x04, 0x1e
        /*0086*/ 	.short	(.L_23 - .L_22)
.L_22:
        /*0088*/ 	.word	0x00000000


	//----- nvinfo : EIATTR_CBANK_PARAM_SIZE
	.align		4
.L_23:
        /*008c*/ 	.byte	0x03, 0x19
        /*008e*/ 	.short	0x0024


	//----- nvinfo : EIATTR_PARAM_CBANK
	.align		4
        /*0090*/ 	.byte	0x04, 0x0a
        /*0092*/ 	.short	(.L_25 - .L_24)
	.align		4
.L_24:
        /*0094*/ 	.word	index@(.nv.constant0._Z10conv2d_gpuPfS_S_iii)
        /*0098*/ 	.short	0x0380
        /*009a*/ 	.short	0x0024


	//----- nvinfo : EIATTR_SW_WAR
	.align		4
.L_25:
        /*009c*/ 	.byte	0x04, 0x36
        /*009e*/ 	.short	(.L_27 - .L_26)
.L_26:
        /*00a0*/ 	.word	0x00000008
.L_27:


//--------------------- .nv.callgraph             --------------------------
	.section	.nv.callgraph,"",@"SHT_CUDA_CALLGRAPH"
	.align	4
	.sectionentsize	8
	.align		4
        /*0000*/ 	.word	0x00000000
	.align		4
        /*0004*/ 	.word	0xffffffff
	.align		4
        /*0008*/ 	.word	0x00000000
	.align		4
        /*000c*/ 	.word	0xfffffffe
	.align		4
        /*0010*/ 	.word	0x00000000
	.align		4
        /*0014*/ 	.word	0xfffffffd
	.align		4
        /*0018*/ 	.word	0x00000000
	.align		4
        /*001c*/ 	.word	0xfffffffc


//--------------------- .text._Z10conv2d_gpuPfS_S_iii --------------------------
	.section	.text._Z10conv2d_gpuPfS_S_iii,"ax",@progbits
	.align	128
        .global         _Z10conv2d_gpuPfS_S_iii
        .type           _Z10conv2d_gpuPfS_S_iii,@function
        .size           _Z10conv2d_gpuPfS_S_iii,(.L_x_9 - _Z10conv2d_gpuPfS_S_iii)
        .other          _Z10conv2d_gpuPfS_S_iii,@"STO_CUDA_ENTRY STV_DEFAULT"
_Z10conv2d_gpuPfS_S_iii:
.text._Z10conv2d_gpuPfS_S_iii:
[----:B------:R-:W-:Y:S01]  /*0000*/  LDC R1, c[0x0][0x37c] ;  /* 0x0000df00ff017b82 */ /* 0x000fe20000000800 */
[----:B------:R-:W0:Y:S07]  /*0010*/  S2R R5, SR_TID.X ;  /* 0x0000000000057919 */ /* 0x000e2e0000002100 */
[----:B------:R-:W1:Y:S01]  /*0020*/  LDC R3, c[0x0][0x364] ;  /* 0x0000d900ff037b82 */ /* 0x000e620000000800 */
[----:B------:R-:W2:Y:S01]  /*0030*/  LDCU.64 UR14, c[0x0][0x398] ;  /* 0x00007300ff0e77ac */ /* 0x000ea20008000a00 */
[----:B------:R-:W1:Y:S01]  /*0040*/  S2R R2, SR_TID.Y ;  /* 0x0000000000027919 */ /* 0x000e620000002200 */
[----:B------:R-:W3:Y:S05]  /*0050*/  LDCU UR12, c[0x0][0x3a0] ;  /* 0x00007400ff0c77ac */ /* 0x000eea0008000800 */
[----:B------:R-:W0:Y:S08]  /*0060*/  S2UR UR5, SR_CTAID.X ;  /* 0x00000000000579c3 */ /* 0x000e300000002500 */
[----:B------:R-:W0:Y:S08]  /*0070*/  LDC R0, c[0x0][0x360] ;  /* 0x0000d800ff007b82 */ /* 0x000e300000000800 */
[----:B------:R-:W1:Y:S01]  /*0080*/  S2UR UR4, SR_CTAID.Y ;  /* 0x00000000000479c3 */ /* 0x000e620000002600 */
[----:B0-----:R-:W-:-:S05]  /*0090*/  IMAD R0, R0, UR5, R5 ;  /* 0x0000000500007c24 */ /* 0x001fca000f8e0205 */
[----:B--2---:R-:W-:Y:S01]  /*00a0*/  ISETP.GE.AND P0, PT, R0, UR15, PT ;  /* 0x0000000f00007c0c */ /* 0x004fe2000bf06270 */
[----:B-1----:R-:W-:Y:S01]  /*00b0*/  IMAD R3, R3, UR4, R2 ;  /* 0x0000000403037c24 */ /* 0x002fe2000f8e0202 */
[----:B---3--:R-:W-:-:S04]  /*00c0*/  UIADD3 UR4, UPT, UPT, UR12, -0x1, URZ ;  /* 0xffffffff0c047890 */ /* 0x008fc8000fffe0ff */
[----:B------:R-:W-:Y:S01]  /*00d0*/  ISETP.GE.OR P0, PT, R3, UR14, P0 ;  /* 0x0000000e03007c0c */ /* 0x000fe20008706670 */
[----:B------:R-:W-:-:S12]  /*00e0*/  ULEA.HI UR5, UR4, UR4, URZ, 0x1 ;  /* 0x0000000404057291 */ /* 0x000fd8000f8f08ff */
[----:B------:R-:W-:Y:S05]  /*00f0*/  @P0 EXIT ;  /* 0x000000000000094d */ /* 0x000fea0003800000 */
[----:B------:R-:W-:Y:S01]  /*0100*/  UISETP.GE.AND UP0, UPT, UR12, 0x1, UPT ;  /* 0x000000010c00788c */ /* 0x000fe2000bf06270 */
[----:B------:R-:W-:Y:S01]  /*0110*/  IMAD.MOV.U32 R2, RZ, RZ, RZ ;  /* 0x000000ffff027224 */ /* 0x000fe200078e00ff */
[----:B------:R-:W0:Y:S07]  /*0120*/  LDCU.64 UR10, c[0x0][0x358] ;  /* 0x00006b00ff0a77ac */ /* 0x000e2e0008000a00 */
[----:B------:R-:W-:Y:S05]  /*0130*/  BRA.U !UP0, `(.L_x_0) ;  /* 0x0000000d08607547 */ /* 0x000fea000b800000 */
[----:B------:R-:W-:Y:S01]  /*0140*/  USHF.R.S32.HI UR4, URZ, 0x1, UR5 ;  /* 0x00000001ff047899 */ /* 0x000fe20008011405 */
[----:B------:R-:W-:Y:S01]  /*0150*/  IMAD.MOV.U32 R2, RZ, RZ, RZ ;  /* 0x000000ffff027224 */ /* 0x000fe200078e00ff */
[----:B------:R-:W-:Y:S02]  /*0160*/  ULOP3.LUT UR7, UR12, 0x7, URZ, 0xc0, !UPT ;  /* 0x000000070c077892 */ /* 0x000fe4000f8ec0ff */
[----:B------:R-:W-:Y:S02]  /*0170*/  ULOP3.LUT UR8, UR12, 0x3, URZ, 0xc0, !UPT ;  /* 0x000000030c087892 */ /* 0x000fe4000f8ec0ff */
[----:B------:R-:W-:Y:S01]  /*0180*/  VIADD R4, R0, -UR4 ;  /* 0x8000000400047c36 */ /* 0x000fe20008000000 */
[----:B------:R-:W-:Y:S01]  /*0190*/  ULOP3.LUT UR9, UR12, 0x7ffffff8, URZ, 0xc0, !UPT ;  /* 0x7ffffff80c097892 */ /* 0x000fe2000f8ec0ff */
[----:B------:R-:W-:Y:S01]  /*01a0*/  VIADD R5, R3, -UR4 ;  /* 0x8000000403057c36 */ /* 0x000fe20008000000 */
[----:B------:R-:W-:Y:S02]  /*01b0*/  UMOV UR4, URZ ;  /* 0x000000ff00047c82 */ /* 0x000fe40008000000 */
[----:B------:R-:W-:-:S08]  /*01c0*/  SHF.R.S32.HI R6, RZ, 0x1f, R4 ;  /* 0x0000001fff067819 */ /* 0x000fd00000011404 */
.L_x_7:
[----:B------:R-:W1:Y:S01]  /*01d0*/  LDCU UR6, c[0x0][0x3a0] ;  /* 0x00007400ff0677ac */ /* 0x000e620008000800 */
[----:B------:R-:W-:Y:S02]  /*01e0*/  VIADD R7, R5, UR4 ;  /* 0x0000000405077c36 */ /* 0x000fe40008000000 */
[----:B------:R-:W-:Y:S01]  /*01f0*/  IMAD.MOV.U32 R19, RZ, RZ, RZ ;  /* 0x000000ffff137224 */ /* 0x000fe200078e00ff */
[----:B------:R-:W2:Y:S01]  /*0200*/  LDCU UR15, c[0x0][0x39c] ;  /* 0x00007380ff0f77ac */ /* 0x000ea20008000800 */
[----:B-1----:R-:W-:Y:S02]  /*0210*/  UISETP.GE.U32.AND UP1, UPT, UR6, 0x8, UPT ;  /* 0x000000080600788c */ /* 0x002fe4000bf26070 */
[----:B------:R-:W-:Y:S02]  /*0220*/  UIMAD UR13, UR4, UR6, URZ ;  /* 0x00000006040d72a4 */ /* 0x000fe4000f8e02ff */
[----:B------:R-:W-:Y:S01]  /*0230*/  UIADD3 UR4, UPT, UPT, UR4, 0x1, URZ ;  /* 0x0000000104047890 */ /* 0x000fe2000fffe0ff */
[----:B--2---:R-:W-:-:S03]  /*0240*/  IMAD R9, R7, UR15, RZ ;  /* 0x0000000f07097c24 */ /* 0x004fc6000f8e02ff */
[----:B------:R-:W-:Y:S01]  /*0250*/  UISETP.NE.AND UP0, UPT, UR4, UR6, UPT ;  /* 0x000000060400728c */ /* 0x000fe2000bf05270 */
[----:B------:R-:W-:Y:S10]  /*0260*/  BRA.U !UP1, `(.L_x_1) ;  /* 0x00000005094c7547 */ /* 0x000ff4000b800000 */
[----:B------:R-:W1:Y:S01]  /*0270*/  LDC.64 R10, c[0x0][0x380] ;  /* 0x0000e000ff0a7b82 */ /* 0x000e620000000a00 */
[----:B------:R-:W2:Y:S01]  /*0280*/  LDCU UR14, c[0x0][0x398] ;  /* 0x00007300ff0e77ac */ /* 0x000ea20008000800 */
[----:B------:R-:W-:Y:S01]  /*0290*/  SHF.R.S32.HI R19, RZ, 0x1f, R9 ;  /* 0x0000001fff137819 */ /* 0x000fe20000011409 */
[----:B------:R-:W-:Y:S01]  /*02a0*/  IMAD.MOV.U32 R21, RZ, RZ, RZ ;  /* 0x000000ffff157224 */ /* 0x000fe200078e00ff */
[----:B------:R-:W3:Y:S04]  /*02b0*/  LDCU UR6, c[0x0][0x39c] ;  /* 0x00007380ff0677ac */ /* 0x000ee80008000800 */
[----:B------:R-:W4:Y:S01]  /*02c0*/  LDC.64 R12, c[0x0][0x388] ;  /* 0x0000e200ff0c7b82 */ /* 0x000f220000000a00 */
[----:B--2---:R-:W-:-:S13]  /*02d0*/  ISETP.GE.AND P5, PT, R7, UR14, PT ;  /* 0x0000000e07007c0c */ /* 0x004fda000bfa6270 */
.L_x_2:
[----:B------:R-:W-:Y:S01]  /*02e0*/  IMAD.IADD R8, R4, 0x1, R21 ;  /* 0x0000000104087824 */ /* 0x000fe200078e0215 */
[----:B------:R-:W2:Y:S01]  /*02f0*/  LDC.64 R16, c[0x0][0x380] ;  /* 0x0000e000ff107b82 */ /* 0x000ea20000000a00 */
[----:B---3--:R-:W-:-:S03]  /*0300*/  UMOV UR15, UR6 ;  /* 0x00000006000f7c82 */ /* 0x008fc60008000000 */
[----:B------:R-:W-:Y:S02]  /*0310*/  ISETP.GE.OR P2, PT, R8, UR15, P5 ;  /* 0x0000000f08007c0c */ /* 0x000fe4000af46670 */
[----:B------:R-:W-:Y:S02]  /*0320*/  LOP3.LUT R18, R7, R8, RZ, 0xfc, !PT ;  /* 0x0000000807127212 */ /* 0x000fe400078efcff */
[----:B------:R-:W3:Y:S02]  /*0330*/  LDC.64 R14, c[0x0][0x388] ;  /* 0x0000e200ff0e7b82 */ /* 0x000ee40000000a00 */
[----:B------:R-:W-:-:S13]  /*0340*/  ISETP.LT.OR P2, PT, R18, RZ, P2 ;  /* 0x000000ff1200720c */ /* 0x000fda0001741670 */
[----:B------:R-:W-:Y:S02]  /*0350*/  @!P2 IMAD.IADD R23, R9, 0x1, R8 ;  /* 0x000000010917a824 */ /* 0x000fe400078e0208 */
[----:B------:R-:W-:Y:S02]  /*0360*/  @!P2 VIADD R25, R21, UR13 ;  /* 0x0000000d1519ac36 */ /* 0x000fe40008000000 */
[----:B--2---:R-:W-:-:S04]  /*0370*/  @!P2 IMAD.WIDE R16, R23, 0x4, R16 ;  /* 0x000000041710a825 */ /* 0x004fc800078e0210 */
[----:B---3--:R-:W-:Y:S02]  /*0380*/  @!P2 IMAD.WIDE.U32 R14, R25, 0x4, R14 ;  /* 0x00000004190ea825 */ /* 0x008fe400078e000e */
[----:B0-----:R1:W2:Y:S04]  /*0390*/  @!P2 LDG.E R25, desc[UR10][R16.64] ;  /* 0x0000000a1019a981 */ /* 0x0012a8000c1e1900 */
[----:B------:R4:W2:Y:S01]  /*03a0*/  @!P2 LDG.E R20, desc[UR10][R14.64] ;  /* 0x0000000a0e14a981 */ /* 0x0008a2000c1e1900 */
[----:B------:R-:W-:Y:S01]  /*03b0*/  VIADD R18, R8, 0x1 ;  /* 0x0000000108127836 */ /* 0x000fe20000000000 */
[----:B------:R-:W-:Y:S02]  /*03c0*/  SHF.R.S32.HI R22, RZ, 0x1f, R21 ;  /* 0x0000001fff167819 */ /* 0x000fe40000011415 */
[----:B------:R-:W-:-:S02]  /*03d0*/  IADD3 R24, P0, P1, R9, R21, R4 ;  /* 0x0000001509187210 */ /* 0x000fc4000791e004 */
[----:B------:R-:W-:Y:S02]  /*03e0*/  ISETP.GE.OR P3, PT, R18, UR15, P5 ;  /* 0x0000000f12007c0c */ /* 0x000fe4000af66670 */
[----:B------:R-:W-:Y:S02]  /*03f0*/  LOP3.LUT R18, R7, R18, RZ, 0xfc, !PT ;  /* 0x0000001207127212 */ /* 0x000fe400078efcff */
[----:B------:R-:W-:Y:S02]  /*0400*/  IADD3 R23, P4, PT, R21, UR13, RZ ;  /* 0x0000000d15177c10 */ /* 0x000fe4000ff9e0ff */
[----:B------:R-:W-:Y:S02]  /*0410*/  ISETP.LT.OR P3, PT, R18, RZ, P3 ;  /* 0x000000ff1200720c */ /* 0x000fe40001f61670 */
[----:B------:R-:W-:Y:S01]  /*0420*/  IADD3.X R18, PT, PT, R19, R22, R6, P0, P1 ;  /* 0x0000001613127210 */ /* 0x000fe200007e2406 */
[----:B------:R-:W-:Y:S01]  /*0430*/  IMAD.X R22, RZ, RZ, R22, P4 ;  /* 0x000000ffff167224 */ /* 0x000fe200020e0616 */
[----:B-1----:R-:W-:-:S02]  /*0440*/  LEA R16, P0, R24, R10, 0x2 ;  /* 0x0000000a18107211 */ /* 0x002fc400078010ff */
[C---:B----4-:R-:W-:Y:S02]  /*0450*/  LEA R14, P1, R23.reuse, R12, 0x2 ;  /* 0x0000000c170e7211 */ /* 0x050fe400078210ff */
[----:B------:R-:W-:Y:S02]  /*0460*/  LEA.HI.X R17, R24, R11, R18, 0x2, P0 ;  /* 0x0000000b18117211 */ /* 0x000fe400000f1412 */
[----:B------:R-:W-:Y:S01]  /*0470*/  LEA.HI.X R15, R23, R13, R22, 0x2, P1 ;  /* 0x0000000d170f7211 */ /* 0x000fe200008f1416 */
[C---:B------:R-:W-:Y:S02]  /*0480*/  VIADD R22, R8.reuse, 0x2 ;  /* 0x0000000208167836 */ /* 0x040fe40000000000 */
[----:B------:R-:W3:Y:S01]  /*0490*/  @!P3 LDG.E R23, desc[UR10][R16.64+0x4] ;  /* 0x0000040a1017b981 */ /* 0x000ee2000c1e1900 */
[----:B------:R-:W-:Y:S02]  /*04a0*/  VIADD R24, R8, 0x3 ;  /* 0x0000000308187836 */ /* 0x000fe40000000000 */
[----:B------:R-:W-:Y:S01]  /*04b0*/  ISETP.GE.OR P0, PT, R22, UR15, P5 ;  /* 0x0000000f16007c0c */ /* 0x000fe2000af06670 */
[----:B------:R-:W3:Y:S01]  /*04c0*/  @!P3 LDG.E R18, desc[UR10][R14.64+0x4] ;  /* 0x0000040a0e12b981 */ /* 0x000ee2000c1e1900 */
[----:B------:R-:W-:-:S02]  /*04d0*/  LOP3.LUT R22, R7, R22, RZ, 0xfc, !PT ;  /* 0x0000001607167212 */ /* 0x000fc400078efcff */
[----:B------:R-:W-:Y:S02]  /*04e0*/  ISETP.GE.OR P1, PT, R24, UR15, P5 ;  /* 0x0000000f18007c0c */ /* 0x000fe4000af26670 */
[----:B------:R-:W-:Y:S02]  /*04f0*/  ISETP.LT.OR P0, PT, R22, RZ, P0 ;  /* 0x000000ff1600720c */ /* 0x000fe40000701670 */
[----:B------:R-:W-:-:S04]  /*0500*/  LOP3.LUT R24, R7, R24, RZ, 0xfc, !PT ;  /* 0x0000001807187212 */ /* 0x000fc800078efcff */
[----:B------:R-:W-:-:S07]  /*0510*/  ISETP.LT.OR P1, PT, R24, RZ, P1 ;  /* 0x000000ff1800720c */ /* 0x000fce0000f21670 */
[----:B------:R-:W4:Y:S06]  /*0520*/  @!P0 LDG.E R29, desc[UR10][R16.64+0x8] ;  /* 0x0000080a101d8981 */ /* 0x000f2c000c1e1900 */
[----:B------:R-:W5:Y:S01]  /*0530*/  @!P1 LDG.E R27, desc[UR10][R16.64+0xc] ;  /* 0x00000c0a101b9981 */ /* 0x000f62000c1e1900 */
[----:B--2---:R-:W-:-:S03]  /*0540*/  @!P2 FFMA R2, R25, R20, R2 ;  /* 0x000000141902a223 */ /* 0x004fc60000000002 */
[----:B------:R-:W4:Y:S04]  /*0550*/  @!P0 LDG.E R20, desc[UR10][R14.64+0x8] ;  /* 0x0000080a0e148981 */ /* 0x000f28000c1e1900 */
[----:B------:R-:W5:Y:S01]  /*0560*/  @!P1 LDG.E R25, desc[UR10][R14.64+0xc] ;  /* 0x00000c0a0e199981 */ /* 0x000f62000c1e1900 */
[----:B------:R-:W-:-:S05]  /*0570*/  VIADD R22, R8, 0x4 ;  /* 0x0000000408167836 */ /* 0x000fca0000000000 */
[----:B------:R-:W-:Y:S02]  /*0580*/  ISETP.GE.OR P4, PT, R22, UR15, P5 ;  /* 0x0000000f16007c0c */ /* 0x000fe4000af86670 */
[----:B------:R-:W-:-:S04]  /*0590*/  LOP3.LUT R22, R7, R22, RZ, 0xfc, !PT ;  /* 0x0000001607167212 */ /* 0x000fc800078efcff */
[----:B------:R-:W-:Y:S01]  /*05a0*/  ISETP.LT.OR P4, PT, R22, RZ, P4 ;  /* 0x000000ff1600720c */ /* 0x000fe20002781670 */
[C---:B------:R-:W-:Y:S02]  /*05b0*/  VIADD R22, R8.reuse, 0x6 ;  /* 0x0000000608167836 */ /* 0x040fe40000000000 */
[----:B---3--:R-:W-:Y:S01]  /*05c0*/  @!P3 FFMA R2, R23, R18, R2 ;  /* 0x000000121702b223 */ /* 0x008fe20000000002 */
[----:B------:R-:W-:Y:S02]  /*05d0*/  VIADD R18, R8, 0x5 ;  /* 0x0000000508127836 */ /* 0x000fe40000000000 */
[----:B------:R-:W-:Y:S01]  /*05e0*/  ISETP.GE.OR P2, PT, R22, UR15, P5 ;  /* 0x0000000f16007c0c */ /* 0x000fe2000af46670 */
[----:B------:R-:W-:-:S06]  /*05f0*/  VIADD R8, R8, 0x7 ;  /* 0x0000000708087836 */ /* 0x000fcc0000000000 */
[----:B------:R-:W2:Y:S01]  /*0600*/  @!P4 LDG.E R23, desc[UR10][R16.64+0x10] ;  /* 0x0000100a1017c981 */ /* 0x000ea2000c1e1900 */
[----:B------:R-:W-:Y:S02]  /*0610*/  ISETP.GE.OR P3, PT, R18, UR15, P5 ;  /* 0x0000000f12007c0c */ /* 0x000fe4000af66670 */
[C---:B------:R-:W-:Y:S02]  /*0620*/  LOP3.LUT R18, R7.reuse, R18, RZ, 0xfc, !PT ;  /* 0x0000001207127212 */ /* 0x040fe400078efcff */
[C---:B------:R-:W-:Y:S02]  /*0630*/  LOP3.LUT R22, R7.reuse, R22, RZ, 0xfc, !PT ;  /* 0x0000001607167212 */ /* 0x040fe400078efcff */
[----:B------:R-:W-:Y:S02]  /*0640*/  ISETP.LT.OR P3, PT, R18, RZ, P3 ;  /* 0x000000ff1200720c */ /* 0x000fe40001f61670 */
[----:B------:R-:W-:Y:S02]  /*0650*/  ISETP.GE.OR P6, PT, R8, UR15, P5 ;  /* 0x0000000f08007c0c */ /* 0x000fe4000afc6670 */
[----:B------:R-:W-:-:S02]  /*0660*/  LOP3.LUT R8, R7, R8, RZ, 0xfc, !PT ;  /* 0x0000000807087212 */ /* 0x000fc400078efcff */
[----:B------:R-:W-:Y:S02]  /*0670*/  ISETP.LT.OR P2, PT, R22, RZ, P2 ;  /* 0x000000ff1600720c */ /* 0x000fe40001741670 */
[----:B------:R-:W-:Y:S02]  /*0680*/  ISETP.LT.OR P6, PT, R8, RZ, P6 ;  /* 0x000000ff0800720c */ /* 0x000fe400037c1670 */
[----:B------:R-:W2:Y:S04]  /*0690*/  @!P4 LDG.E R8, desc[UR10][R14.64+0x10] ;  /* 0x0000100a0e08c981 */ /* 0x000ea8000c1e1900 */
[----:B------:R-:W3:Y:S07]  /*06a0*/  @!P3 LDG.E R18, desc[UR10][R14.64+0x14] ;  /* 0x0000140a0e12b981 */ /* 0x000eee000c1e1900 */
[----:B------:R-:W3:Y:S01]  /*06b0*/  @!P6 LDG.E R22, desc[UR10][R14.64+0x1c] ;  /* 0x00001c0a0e16e981 */ /* 0x000ee2000c1e1900 */
[----:B----4-:R-:W-:-:S03]  /*06c0*/  @!P0 FFMA R2, R29, R20, R2 ;  /* 0x000000141d028223 */ /* 0x010fc60000000002 */
[----:B------:R-:W4:Y:S01]  /*06d0*/  @!P2 LDG.E R20, desc[UR10][R14.64+0x18] ;  /* 0x0000180a0e14a981 */ /* 0x000f22000c1e1900 */
[----:B-----5:R-:W-:-:S03]  /*06e0*/  @!P1 FFMA R2, R27, R25, R2 ;  /* 0x000000191b029223 */ /* 0x020fc60000000002 */
[----:B------:R-:W3:Y:S04]  /*06f0*/  @!P3 LDG.E R25, desc[UR10][R16.64+0x14] ;  /* 0x0000140a1019b981 */ /* 0x000ee8000c1e1900 */
[----:B------:R-:W4:Y:S04]  /*0700*/  @!P2 LDG.E R27, desc[UR10][R16.64+0x18] ;  /* 0x0000180a101ba981 */ /* 0x000f28000c1e1900 */
[----:B------:R-:W5:Y:S01]  /*0710*/  @!P6 LDG.E R29, desc[UR10][R16.64+0x1c] ;  /* 0x00001c0a101de981 */ /* 0x000f62000c1e1900 */
[----:B------:R-:W-:-:S05]  /*0720*/  VIADD R21, R21, 0x8 ;  /* 0x0000000815157836 */ /* 0x000fca0000000000 */
[----:B------:R-:W-:Y:S01]  /*0730*/  ISETP.NE.AND P0, PT, R21, UR9, PT ;  /* 0x0000000915007c0c */ /* 0x000fe2000bf05270 */
[----:B--2---:R-:W-:-:S04]  /*0740*/  @!P4 FFMA R2, R23, R8, R2 ;  /* 0x000000081702c223 */ /* 0x004fc80000000002 */
[----:B---3--:R-:W-:-:S04]  /*0750*/  @!P3 FFMA R2, R25, R18, R2 ;  /* 0x000000121902b223 */ /* 0x008fc80000000002 */
[----:B----4-:R-:W-:-:S04]  /*0760*/  @!P2 FFMA R2, R27, R20, R2 ;  /* 0x000000141b02a223 */ /* 0x010fc80000000002 */
[----:B-----5:R-:W-:Y:S01]  /*0770*/  @!P6 FFMA R2, R29, R22, R2 ;  /* 0x000000161d02e223 */ /* 0x020fe20000000002 */
[----:B------:R-:W-:Y:S06]  /*0780*/  @P0 BRA `(.L_x_2) ;  /* 0xfffffff800d40947 */ /* 0x000fec000383ffff */
[----:B------:R-:W-:-:S07]  /*0790*/  IMAD.U32 R19, RZ, RZ, UR9 ;  /* 0x00000009ff137e24 */ /* 0x000fce000f8e00ff */
.L_x_1:
[----:B------:R-:W-:-:S09]  /*07a0*/  UISETP.NE.AND UP1, UPT, UR7, URZ, UPT ;  /* 0x000000ff0700728c */ /* 0x000fd2000bf25270 */
[----:B------:R-:W-:Y:S05]  /*07b0*/  BRA.U !UP1, `(.L_x_3) ;  /* 0x0000000509bc7547 */ /* 0x000fea000b800000 */
[----:B------:R-:W-:Y:S02]  /*07c0*/  UIADD3 UR6, UPT, UPT, UR7, -0x1, URZ ;  /* 0xffffffff07067890 */ /* 0x000fe4000fffe0ff */
[----:B------:R-:W-:Y:S02]  /*07d0*/  UISETP.NE.AND UP2, UPT, UR8, URZ, UPT ;  /* 0x000000ff0800728c */ /* 0x000fe4000bf45270 */
[----:B------:R-:W-:-:S09]  /*07e0*/  UISETP.GE.U32.AND UP1, UPT, UR6, 0x3, UPT ;  /* 0x000000030600788c */ /* 0x000fd2000bf26070 */
[----:B------:R-:W-:Y:S05]  /*07f0*/  BRA.U !UP1, `(.L_x_4) ;  /* 0x0000000109c07547 */ /* 0x000fea000b800000 */
[----:B------:R-:W1:Y:S01]  /*0800*/  LDCU UR6, c[0x0][0x398] ;  /* 0x00007300ff0677ac */ /* 0x000e620008000800 */
[----:B------:R-:W-:Y:S01]  /*0810*/  IMAD.IADD R22, R4, 0x1, R19 ;  /* 0x0000000104167824 */ /* 0x000fe200078e0213 */
[----:B------:R-:W2:Y:S01]  /*0820*/  LDC.64 R16, c[0x0][0x380] ;  /* 0x0000e000ff107b82 */ /* 0x000ea20000000a00 */
[----:B------:R-:W-:Y:S02]  /*0830*/  SHF.R.S32.HI R23, RZ, 0x1f, R9 ;  /* 0x0000001fff177819 */ /* 0x000fe40000011409 */
[----:B------:R-:W-:Y:S01]  /*0840*/  VIADD R18, R22, 0x2 ;  /* 0x0000000216127836 */ /* 0x000fe20000000000 */
[----:B------:R-:W-:-:S04]  /*0850*/  LOP3.LUT R8, R7, R22, RZ, 0xfc, !PT ;  /* 0x0000001607087212 */ /* 0x000fc800078efcff */
[----:B------:R-:W3:Y:S01]  /*0860*/  LDC.64 R10, c[0x0][0x388] ;  /* 0x0000e200ff0a7b82 */ /* 0x000ee20000000a00 */
[----:B-1----:R-:W-:-:S07]  /*0870*/  ISETP.GE.AND P2, PT, R7, UR6, PT ;  /* 0x0000000607007c0c */ /* 0x002fce000bf46270 */
[----:B------:R-:W1:Y:S01]  /*0880*/  LDC.64 R14, c[0x0][0x380] ;  /* 0x0000e000ff0e7b82 */ /* 0x000e620000000a00 */
[----:B------:R-:W-:Y:S02]  /*0890*/  ISETP.GE.OR P0, PT, R22, UR15, P2 ;  /* 0x0000000f16007c0c */ /* 0x000fe40009706670 */
[----:B------:R-:W-:Y:S02]  /*08a0*/  ISETP.GE.OR P3, PT, R18, UR15, P2 ;  /* 0x0000000f12007c0c */ /* 0x000fe40009766670 */
[----:B------:R-:W-:-:S03]  /*08b0*/  ISETP.LT.OR P0, PT, R8, RZ, P0 ;  /* 0x000000ff0800720c */ /* 0x000fc60000701670 */
[----:B------:R-:W4:Y:S01]  /*08c0*/  LDC.64 R12, c[0x0][0x388] ;  /* 0x0000e200ff0c7b82 */ /* 0x000f220000000a00 */
[----:B------:R-:W-:Y:S01]  /*08d0*/  VIADD R8, R22, 0x1 ;  /* 0x0000000116087836 */ /* 0x000fe20000000000 */
[----:B------:R-:W-:-:S04]  /*08e0*/  LOP3.LUT R18, R7, R18, RZ, 0xfc, !PT ;  /* 0x0000001207127212 */ /* 0x000fc800078efcff */
[----:B------:R-:W-:Y:S02]  /*08f0*/  ISETP.GE.OR P1, PT, R8, UR15, P2 ;  /* 0x0000000f08007c0c */ /* 0x000fe40009726670 */
[----:B------:R-:W-:Y:S02]  /*0900*/  LOP3.LUT R8, R7, R8, RZ, 0xfc, !PT ;  /* 0x0000000807087212 */ /* 0x000fe400078efcff */
[----:B------:R-:W-:Y:S02]  /*0910*/  ISETP.LT.OR P3, PT, R18, RZ, P3 ;  /* 0x000000ff1200720c */ /* 0x000fe40001f61670 */
[----:B------:R-:W-:Y:S01]  /*0920*/  ISETP.LT.OR P1, PT, R8, RZ, P1 ;  /* 0x000000ff0800720c */ /* 0x000fe20000f21670 */
[C---:B------:R-:W-:Y:S01]  /*0930*/  @!P0 IMAD.IADD R21, R9.reuse, 0x1, R22 ;  /* 0x0000000109158824 */ /* 0x040fe200078e0216 */
[----:B------:R-:W-:Y:S01]  /*0940*/  IADD3 R8, P4, P5, R9, R19, R4 ;  /* 0x0000001309087210 */ /* 0x000fe20007d9e004 */
[----:B------:R-:W-:Y:S01]  /*0950*/  VIADD R22, R22, 0x3 ;  /* 0x0000000316167836 */ /* 0x000fe20000000000 */
[----:B------:R-:W-:Y:S01]  /*0960*/  IADD3 R18, P6, PT, R19, UR13, RZ ;  /* 0x0000000d13127c10 */ /* 0x000fe2000ffde0ff */
[----:B--2---:R-:W-:Y:S01]  /*0970*/  @!P0 IMAD.WIDE R16, R21, 0x4, R16 ;  /* 0x0000000415108825 */ /* 0x004fe200078e0210 */
[----:B------:R-:W-:-:S02]  /*0980*/  IADD3.X R20, PT, PT, R23, RZ, R6, P4, P5 ;  /* 0x000000ff17147210 */ /* 0x000fc400027ea406 */
[----:B------:R-:W-:Y:S01]  /*0990*/  ISETP.GE.OR P2, PT, R22, UR15, P2 ;  /* 0x0000000f16007c0c */ /* 0x000fe20009746670 */
[----:B------:R-:W-:Y:S01]  /*09a0*/  @!P0 VIADD R23, R19, UR13 ;  /* 0x0000000d13178c36 */ /* 0x000fe20008000000 */
[----:B-1----:R-:W-:Y:S01]  /*09b0*/  LEA R14, P4, R8, R14, 0x2 ;  /* 0x0000000e080e7211 */ /* 0x002fe200078810ff */
[----:B------:R-:W-:Y:S01]  /*09c0*/  IMAD.X R21, RZ, RZ, RZ, P6 ;  /* 0x000000ffff157224 */ /* 0x000fe200030e06ff */
[----:B----4-:R-:W-:Y:S01]  /*09d0*/  LEA R12, P5, R18, R12, 0x2 ;  /* 0x0000000c120c7211 */ /* 0x010fe200078a10ff */
[----:B---3--:R-:W-:Y:S01]  /*09e0*/  @!P0 IMAD.WIDE.U32 R10, R23, 0x4, R10 ;  /* 0x00000004170a8825 */ /* 0x008fe200078e000a */
[----:B------:R-:W-:Y:S01]  /*09f0*/  LOP3.LUT R22, R7, R22, RZ, 0xfc, !PT ;  /* 0x0000001607167212 */ /* 0x000fe200078efcff */
[----:B0-----:R-:W2:Y:S01]  /*0a00*/  @!P0 LDG.E R17, desc[UR10][R16.64] ;  /* 0x0000000a10118981 */ /* 0x001ea2000c1e1900 */
[----:B------:R-:W-:Y:S02]  /*0a10*/  LEA.HI.X R15, R8, R15, R20, 0x2, P4 ;  /* 0x0000000f080f7211 */ /* 0x000fe400020f1414 */
[----:B------:R-:W-:Y:S01]  /*0a20*/  LEA.HI.X R13, R18, R13, R21, 0x2, P5 ;  /* 0x0000000d120d7211 */ /* 0x000fe200028f1415 */
[----:B------:R-:W2:Y:S01]  /*0a30*/  @!P0 LDG.E R10, desc[UR10][R10.64] ;  /* 0x0000000a0a0a8981 */ /* 0x000ea2000c1e1900 */
[----:B------:R-:W-:-:S03]  /*0a40*/  ISETP.LT.OR P2, PT, R22, RZ, P2 ;  /* 0x000000ff1600720c */ /* 0x000fc60001741670 */
[----:B------:R-:W3:Y:S04]  /*0a50*/  @!P1 LDG.E R21, desc[UR10][R14.64+0x4] ;  /* 0x0000040a0e159981 */ /* 0x000ee8000c1e1900 */
[----:B------:R-:W3:Y:S04]  /*0a60*/  @!P1 LDG.E R8, desc[UR10][R12.64+0x4] ;  /* 0x0000040a0c089981 */ /* 0x000ee8000c1e1900 */
[----:B------:R-:W4:Y:S04]  /*0a70*/  @!P3 LDG.E R23, desc[UR10][R14.64+0x8] ;  /* 0x0000080a0e17b981 */ /* 0x000f28000c1e1900 */
[----:B------:R-:W4:Y:S04]  /*0a80*/  @!P3 LDG.E R18, desc[UR10][R12.64+0x8] ;  /* 0x0000080a0c12b981 */ /* 0x000f28000c1e1900 */
[----:B------:R-:W5:Y:S04]  /*0a90*/  @!P2 LDG.E R25, desc[UR10][R14.64+0xc] ;  /* 0x00000c0a0e19a981 */ /* 0x000f68000c1e1900 */
[----:B------:R-:W5:Y:S01]  /*0aa0*/  @!P2 LDG.E R20, desc[UR10][R12.64+0xc] ;  /* 0x00000c0a0c14a981 */ /* 0x000f62000c1e1900 */
[----:B------:R-:W-:-:S02]  /*0ab0*/  VIADD R19, R19, 0x4 ;  /* 0x0000000413137836 */ /* 0x000fc40000000000 */
[----:B--2---:R-:W-:-:S04]  /*0ac0*/  @!P0 FFMA R2, R17, R10, R2 ;  /* 0x0000000a11028223 */ /* 0x004fc80000000002 */
[----:B---3--:R-:W-:-:S04]  /*0ad0*/  @!P1 FFMA R2, R21, R8, R2 ;  /* 0x0000000815029223 */ /* 0x008fc80000000002 */
[----:B----4-:R-:W-:-:S04]  /*0ae0*/  @!P3 FFMA R2, R23, R18, R2 ;  /* 0x000000121702b223 */ /* 0x010fc80000000002 */
[----:B-----5:R-:W-:-:S07]  /*0af0*/  @!P2 FFMA R2, R25, R20, R2 ;  /* 0x000000141902a223 */ /* 0x020fce0000000002 */
.L_x_4:
[----:B------:R-:W-:Y:S05]  /*0b00*/  BRA.U !UP2, `(.L_x_3) ;  /* 0x000000010ae87547 */ /* 0x000fea000b800000 */
[----:B------:R-:W1:Y:S01]  /*0b10*/  LDCU UR6, c[0x0][0x3a0] ;  /* 0x00007400ff0677ac */ /* 0x000e620008000800 */
[----:B------:R-:W-:Y:S02]  /*0b20*/  UISETP.NE.AND UP1, UPT, UR8, 0x1, UPT ;  /* 0x000000010800788c */ /* 0x000fe4000bf25270 */
[----:B-1----:R-:W-:-:S07]  /*0b30*/  ULOP3.LUT UP2, URZ, UR6, 0x1, URZ, 0xc0, !UPT ;  /* 0x0000000106ff7892 */ /* 0x002fce000f84c0ff */
[----:B------:R-:W-:Y:S05]  /*0b40*/  BRA.U !UP1, `(.L_x_5) ;  /* 0x00000001098c7547 */ /* 0x000fea000b800000 */
[----:B------:R-:W1:Y:S01]  /*0b50*/  LDCU UR6, c[0x0][0x398] ;  /* 0x00007300ff0677ac */ /* 0x000e620008000800 */
[----:B------:R-:W-:Y:S01]  /*0b60*/  IMAD.IADD R20, R4, 0x1, R19 ;  /* 0x0000000104147824 */ /* 0x000fe200078e0213 */
[----:B------:R-:W2:Y:S03]  /*0b70*/  LDC.64 R14, c[0x0][0x380] ;  /* 0x0000e000ff0e7b82 */ /* 0x000ea60000000a00 */
[----:B------:R-:W-:-:S05]  /*0b80*/  VIADD R8, R20, 0x1 ;  /* 0x0000000114087836 */ /* 0x000fca0000000000 */
[----:B------:R-:W3:Y:S01]  /*0b90*/  LDC.64 R16, c[0x0][0x388] ;  /* 0x0000e200ff107b82 */ /* 0x000ee20000000a00 */
[----:B-1----:R-:W-:-:S07]  /*0ba0*/  ISETP.GE.AND P1, PT, R7, UR6, PT ;  /* 0x0000000607007c0c */ /* 0x002fce000bf26270 */
[----:B------:R-:W1:Y:S01]  /*0bb0*/  LDC.64 R10, c[0x0][0x380] ;  /* 0x0000e000ff0a7b82 */ /* 0x000e620000000a00 */
[----:B------:R-:W-:Y:S02]  /*0bc0*/  ISETP.GE.OR P0, PT, R8, UR15, P1 ;  /* 0x0000000f08007c0c */ /* 0x000fe40008f06670 */
[----:B------:R-:W-:Y:S02]  /*0bd0*/  LOP3.LUT R8, R7, R8, RZ, 0xfc, !PT ;  /* 0x0000000807087212 */ /* 0x000fe400078efcff */
[----:B------:R-:W-:-:S03]  /*0be0*/  ISETP.GE.OR P1, PT, R20, UR15, P1 ;  /* 0x0000000f14007c0c */ /* 0x000fc60008f26670 */
[----:B------:R-:W4:Y:S01]  /*0bf0*/  LDC.64 R12, c[0x0][0x388] ;  /* 0x0000e200ff0c7b82 */ /* 0x000f220000000a00 */
[----:B------:R-:W-:Y:S02]  /*0c00*/  ISETP.LT.OR P0, PT, R8, RZ, P0 ;  /* 0x000000ff0800720c */ /* 0x000fe40000701670 */
[----:B------:R-:W-:-:S04]  /*0c10*/  LOP3.LUT R8, R7, R20, RZ, 0xfc, !PT ;  /* 0x0000001407087212 */ /* 0x000fc800078efcff */
[----:B------:R-:W-:-:S07]  /*0c20*/  ISETP.LT.OR P1, PT, R8, RZ, P1 ;  /* 0x000000ff0800720c */ /* 0x000fce0000f21670 */
[----:B------:R-:W-:Y:S02]  /*0c30*/  @!P0 SHF.R.S32.HI R22, RZ, 0x1f, R9 ;  /* 0x0000001fff168819 */ /* 0x000fe40000011409 */
[----:B------:R-:W-:Y:S02]  /*0c40*/  @!P0 SHF.R.S32.HI R21, RZ, 0x1f, R19 ;  /* 0x0000001fff158819 */ /* 0x000fe40000011413 */
[----:B------:R-:W-:Y:S02]  /*0c50*/  @!P0 IADD3 R8, P2, P3, R9, R19, R4 ;  /* 0x0000001309088210 */ /* 0x000fe40007b5e004 */
[----:B------:R-:W-:Y:S01]  /*0c60*/  @!P0 IADD3 R18, P4, PT, R19, UR13, RZ ;  /* 0x0000000d13128c10 */ /* 0x000fe2000ff9e0ff */
[----:B------:R-:W-:Y:S01]  /*0c70*/  @!P1 IMAD.IADD R25, R9, 0x1, R20 ;  /* 0x0000000109199824 */ /* 0x000fe200078e0214 */
[----:B------:R-:W-:Y:S01]  /*0c80*/  @!P0 IADD3.X R20, PT, PT, R22, R21, R6, P2, P3 ;  /* 0x0000001516148210 */ /* 0x000fe200017e6406 */
[----:B------:R-:W-:Y:S01]  /*0c90*/  @!P1 VIADD R23, R19, UR13 ;  /* 0x0000000d13179c36 */ /* 0x000fe20008000000 */
[----:B-1----:R-:W-:Y:S01]  /*0ca0*/  @!P0 LEA R10, P2, R8, R10, 0x2 ;  /* 0x0000000a080a8211 */ /* 0x002fe200078410ff */
[----:B------:R-:W-:Y:S01]  /*0cb0*/  @!P0 IMAD.X R21, RZ, RZ, R21, P4 ;  /* 0x000000ffff158224 */ /* 0x000fe200020e0615 */
[----:B----4-:R-:W-:Y:S01]  /*0cc0*/  @!P0 LEA R12, P3, R18, R12, 0x2 ;  /* 0x0000000c120c8211 */ /* 0x010fe200078610ff */
[----:B--2---:R-:W-:Y:S01]  /*0cd0*/  @!P1 IMAD.WIDE R14, R25, 0x4, R14 ;  /* 0x00000004190e9825 */ /* 0x004fe200078e020e */
[----:B------:R-:W-:-:S02]  /*0ce0*/  @!P0 LEA.HI.X R11, R8, R11, R20, 0x2, P2 ;  /* 0x0000000b080b8211 */ /* 0x000fc400010f1414 */
[----:B------:R-:W-:Y:S01]  /*0cf0*/  @!P0 LEA.HI.X R13, R18, R13, R21, 0x2, P3 ;  /* 0x0000000d120d8211 */ /* 0x000fe200018f1415 */
[----:B---3--:R-:W-:Y:S02]  /*0d00*/  @!P1 IMAD.WIDE.U32 R16, R23, 0x4, R16 ;  /* 0x0000000417109825 */ /* 0x008fe400078e0010 */
[----:B0-----:R-:W2:Y:S04]  /*0d10*/  @!P1 LDG.E R15, desc[UR10][R14.64] ;  /* 0x0000000a0e0f9981 */ /* 0x001ea8000c1e1900 */
[----:B------:R-:W2:Y:S04]  /*0d20*/  @!P1 LDG.E R17, desc[UR10][R16.64] ;  /* 0x0000000a10119981 */ /* 0x000ea8000c1e1900 */
[----:B------:R-:W3:Y:S04]  /*0d30*/  @!P0 LDG.E R12, desc[UR10][R12.64+0x4] ;  /* 0x0000040a0c0c8981 */ /* 0x000ee8000c1e1900 */
[----:B------:R-:W3:Y:S01]  /*0d40*/  @!P0 LDG.E R11, desc[UR10][R10.64+0x4] ;  /* 0x0000040a0a0b8981 */ /* 0x000ee2000c1e1900 */
[----:B------:R-:W-:-:S02]  /*0d50*/  VIADD R19, R19, 0x2 ;  /* 0x0000000213137836 */ /* 0x000fc40000000000 */
[----:B--2---:R-:W-:-:S04]  /*0d60*/  @!P1 FFMA R2, R17, R15, R2 ;  /* 0x0000000f11029223 */ /* 0x004fc80000000002 */
[----:B---3--:R-:W-:-:S07]  /*0d70*/  @!P0 FFMA R2, R11, R12, R2 ;  /* 0x0000000c0b028223 */ /* 0x008fce0000000002 */
.L_x_5:
[----:B------:R-:W-:Y:S05]  /*0d80*/  BRA.U !UP2, `(.L_x_3) ;  /* 0x000000010a487547 */ /* 0x000fea000b800000 */
[----:B------:R-:W1:Y:S01]  /*0d90*/  LDCU UR6, c[0x0][0x398] ;  /* 0x00007300ff0677ac */ /* 0x000e620008000800 */
[----:B------:R-:W-:Y:S01]  /*0da0*/  IMAD.IADD R8, R4, 0x1, R19 ;  /* 0x0000000104087824 */ /* 0x000fe200078e0213 */
[----:B------:R-:W-:Y:S04]  /*0db0*/  BSSY.RECONVERGENT B0, `(.L_x_3) ;  /* 0x000000f000007945 */ /* 0x000fe80003800200 */
[----:B------:R-:W-:Y:S02]  /*0dc0*/  ISETP.GE.AND P0, PT, R8, UR15, PT ;  /* 0x0000000f08007c0c */ /* 0x000fe4000bf06270 */
[C---:B------:R-:W-:Y:S02]  /*0dd0*/  LOP3.LUT R10, R7.reuse, R8, RZ, 0xfc, !PT ;  /* 0x00000008070a7212 */ /* 0x040fe400078efcff */
[----:B-1----:R-:W-:-:S04]  /*0de0*/  ISETP.GE.OR P0, PT, R7, UR6, P0 ;  /* 0x0000000607007c0c */ /* 0x002fc80008706670 */
[----:B------:R-:W-:-:S13]  /*0df0*/  ISETP.LT.OR P0, PT, R10, RZ, P0 ;  /* 0x000000ff0a00720c */ /* 0x000fda0000701670 */
[----:B------:R-:W-:Y:S05]  /*0e00*/  @P0 BRA `(.L_x_6) ;  /* 0x0000000000240947 */ /* 0x000fea0003800000 */
[----:B------:R-:W1:Y:S01]  /*0e10*/  LDC.64 R10, c[0x0][0x380] ;  /* 0x0000e000ff0a7b82 */ /* 0x000e620000000a00 */
[----:B------:R-:W-:Y:S02]  /*0e20*/  IMAD.IADD R9, R9, 0x1, R8 ;  /* 0x0000000109097824 */ /* 0x000fe400078e0208 */
[----:B------:R-:W-:-:S05]  /*0e30*/  VIADD R19, R19, UR13 ;  /* 0x0000000d13137c36 */ /* 0x000fca0008000000 */
[----:B------:R-:W2:Y:S01]  /*0e40*/  LDC.64 R12, c[0x0][0x388] ;  /* 0x0000e200ff0c7b82 */ /* 0x000ea20000000a00 */
[----:B-1----:R-:W-:-:S06]  /*0e50*/  IMAD.WIDE R8, R9, 0x4, R10 ;  /* 0x0000000409087825 */ /* 0x002fcc00078e020a */
[----:B0-----:R-:W3:Y:S01]  /*0e60*/  LDG.E R9, desc[UR10][R8.64] ;  /* 0x0000000a08097981 */ /* 0x001ee2000c1e1900 */
[----:B--2---:R-:W-:-:S06]  /*0e70*/  IMAD.WIDE.U32 R10, R19, 0x4, R12 ;  /* 0x00000004130a7825 */ /* 0x004fcc00078e000c */
[----:B------:R-:W3:Y:S02]  /*0e80*/  LDG.E R10, desc[UR10][R10.64] ;  /* 0x0000000a0a0a7981 */ /* 0x000ee4000c1e1900 */
[----:B---3--:R-:W-:-:S07]  /*0e90*/  FFMA R2, R9, R10, R2 ;  /* 0x0000000a09027223 */ /* 0x008fce0000000002 */
.L_x_6:
[----:B0-----:R-:W-:Y:S05]  /*0ea0*/  BSYNC.RECONVERGENT B0 ;  /* 0x0000000000007941 */ /* 0x001fea0003800200 */
.L_x_3:
[----:B------:R-:W-:Y:S05]  /*0eb0*/  BRA.U UP0, `(.L_x_7) ;  /* 0xfffffff100c47547 */ /* 0x000fea000b83ffff */
.L_x_0:
[----:B------:R-:W1:Y:S01]  /*0ec0*/  LDC.64 R4, c[0x0][0x390] ;  /* 0x0000e400ff047b82 */ /* 0x000e620000000a00 */
[----:B------:R-:W-:-:S04]  /*0ed0*/  IMAD R3, R3, UR15, R0 ;  /* 0x0000000f03037c24 */ /* 0x000fc8000f8e0200 */
[----:B-1----:R-:W-:-:S05]  /*0ee0*/  IMAD.WIDE R4, R3, 0x4, R4 ;  /* 0x0000000403047825 */ /* 0x002fca00078e0204 */
[----:B0-----:R-:W-:Y:S01]  /*0ef0*/  STG.E desc[UR10][R4.64], R2 ;  /* 0x0000000204007986 */ /* 0x001fe2000c10190a */
[----:B------:R-:W-:Y:S05]  /*0f00*/  EXIT ;  /* 0x000000000000794d */ /* 0x000fea0003800000 */
.L_x_8:
[----:B------:R-:W-:-:S00]  /*0f10*/  BRA `(.L_x_8) ;  /* 0xfffffffc00fc7947 */ /* 0x000fc0000383ffff */
[----:B------:R-:W-:-:S00]  /*0f20*/  NOP ;  /* 0x0000000000007918 */ /* 0x000fc00000000000 */
        /* <DEDUP_REMOVED lines=13> */
.L_x_9:


//--------------------- .nv.shared.reserved.0     --------------------------
	.section	.nv.shared.reserved.0,"aw",@nobits
	.weak		__nv_reservedSMEM_offset_0_alias
	.size		__nv_reservedSMEM_offset_0_alias, 0, 64
	.other		__nv_reservedSMEM_offset_0_alias,@"STO_CUDA_RESERVED_SHARED STV_DEFAULT"
__nv_reservedSMEM_offset_0_alias:
	.zero		0
	.zero		64


//--------------------- .nv.constant0._Z10conv2d_gpuPfS_S_iii --------------------------
	.section	.nv.constant0._Z10conv2d_gpuPfS_S_iii,"a",@progbits
	.sectionflags	@""
	.align	4
.nv.constant0._Z10conv2d_gpuPfS_S_iii:
	.zero		932


//--------------------- SYMBOLS --------------------------

	.type		.nv.reservedSmem.offset0,@object
	.size		.nv.reservedSmem.offset0,0x4
